//
// Generated by NVIDIA NVVM Compiler
//
// Compiler Build ID: CL-36424714
// Cuda compilation tools, release 13.0, V13.0.88
// Based on NVVM 20.0.0
//

.version 9.0
.target sm_100
.address_size 64

	// .globl	_Z10hello_cudav
.extern .func  (.param .b32 func_retval0) vprintf
(
	.param .b64 vprintf_param_0,
	.param .b64 vprintf_param_1
)
;
.global .align 1 .b8 $str[14] = {72, 101, 108, 108, 111, 44, 32, 67, 117, 100, 97, 33, 10};
.global .align 1 .b8 $str$1[73] = {98, 108, 111, 99, 107, 73, 100, 120, 46, 120, 58, 32, 37, 100, 44, 32, 98, 108, 111, 99, 107, 73, 100, 120, 46, 121, 58, 32, 37, 100, 44, 32, 84, 104, 114, 101, 97, 100, 32, 73, 110, 100, 101, 120, 32, 88, 58, 32, 37, 100, 10, 44, 32, 84, 104, 114, 101, 97, 100, 32, 73, 110, 100, 101, 120, 32, 89, 58, 32, 37, 100, 10};

.visible .entry _Z10hello_cudav()
{
	.local .align 16 .b8 	__local_depot0[16];
	.reg .b64 	%SP;
	.reg .b64 	%SPL;
	.reg .b32 	%r<9>;
	.reg .b64 	%rd<7>;

	mov.u64 	%SPL, __local_depot0;
	cvta.local.u64 	%SP, %SPL;
	add.u64 	%rd1, %SP, 0;
	add.u64 	%rd2, %SPL, 0;
	mov.u64 	%rd3, $str;
	cvta.global.u64 	%rd4, %rd3;
	{ // callseq 0, 0
	.param .b64 param0;
	st.param.b64 	[param0], %rd4;
	.param .b64 param1;
	st.param.b64 	[param1], 0;
	.param .b32 retval0;
	call.uni (retval0), 
	vprintf, 
	(
	param0, 
	param1
	);
	ld.param.b32 	%r1, [retval0];
	} // callseq 0
	mov.u32 	%r3, %ctaid.x;
	mov.u32 	%r4, %ctaid.y;
	mov.u32 	%r5, %tid.x;
	mov.u32 	%r6, %tid.y;
	st.local.v4.u32 	[%rd2], {%r3, %r4, %r5, %r6};
	mov.u64 	%rd5, $str$1;
	cvta.global.u64 	%rd6, %rd5;
	{ // callseq 1, 0
	.param .b64 param0;
	st.param.b64 	[param0], %rd6;
	.param .b64 param1;
	st.param.b64 	[param1], %rd1;
	.param .b32 retval0;
	call.uni (retval0), 
	vprintf, 
	(
	param0, 
	param1
	);
	ld.param.b32 	%r7, [retval0];
	} // callseq 1
	ret;

}


// ===== COMPILED SASS (sm_100) =====

	.target	sm_100

	.elftype	@"ET_EXEC"


//--------------------- .note.nv.tkinfo           --------------------------
	.section	.note.nv.tkinfo,"",@"SHT_NOTE"
	.sectionflags	@"SHF_NOTE_NV_TKINFO"
	.tkinfo
        /*0018*/ 	.word	0x00000002
        /*0030*/ 	.string	""
        /*0030*/ 	.string	"ptxas"
        /*0030*/ 	.string	"Cuda compilation tools, release 13.0, V13.0.88"
        /*0030*/ 	.string	"Build cuda_13.0.r13.0/compiler.36424714_0"
        /*0030*/ 	.string	"-arch sm_100 -m 64 "



//--------------------- .note.nv.cuinfo           --------------------------
	.section	.note.nv.cuinfo,"",@"SHT_NOTE"
	.sectionflags	@"SHF_NOTE_NV_CUINFO"
        /*0018*/ 	.short	0x0002
        /*001a*/ 	.short	0x0064
        /*001c*/ 	.short	0x0082
	.zero		2


//--------------------- .nv.info                  --------------------------
	.section	.nv.info,"",@"SHT_CUDA_INFO"
	.align	4


	//----- nvinfo : EIATTR_REGCOUNT
	.align		4
        /*0000*/ 	.byte	0x04, 0x2f
        /*0002*/ 	.short	(.L_3 - .L_2)
	.align		4
.L_2:
        /*0004*/ 	.word	index@(_Z10hello_cudav)
        /*0008*/ 	.word	0x00000018


	//----- nvinfo : EIATTR_FRAME_SIZE
	.align		4
.L_3:
        /*000c*/ 	.byte	0x04, 0x11
        /*000e*/ 	.short	(.L_5 - .L_4)
	.align		4
.L_4:
        /*0010*/ 	.word	index@(_Z10hello_cudav)
        /*0014*/ 	.word	0x00000010


	//----- nvinfo : EIATTR_MIN_STACK_SIZE
	.align		4
.L_5:
        /*0018*/ 	.byte	0x04, 0x12
        /*001a*/ 	.short	(.L_7 - .L_6)
	.align		4
.L_6:
        /*001c*/ 	.word	index@(_Z10hello_cudav)
        /*0020*/ 	.word	0x00000010
.L_7:


//--------------------- .nv.compat                --------------------------
	.section	.nv.compat,"",@"SHT_CUDA_COMPAT_INFO"
	.align	4
        /*0000*/ 	.byte	0x02, 0x09, 0x00, 0x00, 0x02, 0x02, 0x01, 0x00, 0x02, 0x05, 0x05, 0x00, 0x03, 0x07, 0x01, 0x01
        /*0010*/ 	.byte	0x02, 0x03, 0x00, 0x00, 0x02, 0x06, 0x01, 0x00, 0x04, 0x0b, 0x08, 0x00, 0x09, 0x00, 0x00, 0x00
        /*0020*/ 	.byte	0x00, 0x00, 0x00, 0x00


//--------------------- .nv.info._Z10hello_cudav  --------------------------
	.section	.nv.info._Z10hello_cudav,"",@"SHT_CUDA_INFO"
	.sectionflags	@""
	.align	4


	//----- nvinfo : EIATTR_CUDA_API_VERSION
	.align		4
        /*0000*/ 	.byte	0x04, 0x37
        /*0002*/ 	.short	(.L_9 - .L_8)
.L_8:
        /*0004*/ 	.word	0x00000082


	//----- nvinfo : EIATTR_SPARSE_MMA_MASK
	.align		4
.L_9:
        /*0008*/ 	.byte	0x03, 0x50
        /*000a*/ 	.short	0x0000


	//----- nvinfo : EIATTR_MAXREG_COUNT
	.align		4
        /*000c*/ 	.byte	0x03, 0x1b
        /*000e*/ 	.short	0x00ff


	//----- nvinfo : EIATTR_EXTERNS
	.align		4
        /*0010*/ 	.byte	0x04, 0x0f
        /*0012*/ 	.short	(.L_11 - .L_10)


	//   ....[0]....
	.align		4
.L_10:
        /*0014*/ 	.word	index@(vprintf)


	//----- nvinfo : EIATTR_MERCURY_ISA_VERSION
	.align		4
.L_11:
        /*0018*/ 	.byte	0x03, 0x5f
        /*001a*/ 	.short	0x0101


	//----- nvinfo : EIATTR_VRC_CTA_INIT_COUNT
	.align		4
        /*001c*/ 	.byte	0x02, 0x4a
	.zero		1
	.zero		1


	//----- nvinfo : EIATTR_SYSCALL_OFFSETS
	.align		4
        /*0020*/ 	.byte	0x04, 0x46
        /*0022*/ 	.short	(.L_13 - .L_12)


	//   ....[0]....
.L_12:
        /*0024*/ 	.word	0x000000d0


	//   ....[1]....
        /*0028*/ 	.word	0x000001a0


	//----- nvinfo : EIATTR_EXIT_INSTR_OFFSETS
	.align		4
.L_13:
        /*002c*/ 	.byte	0x04, 0x1c
        /*002e*/ 	.short	(.L_15 - .L_14)


	//   ....[0]....
.L_14:
        /*0030*/ 	.word	0x000001b0


	//----- nvinfo : EIATTR_SW_WAR
	.align		4
.L_15:
        /*0034*/ 	.byte	0x04, 0x36
        /*0036*/ 	.short	(.L_17 - .L_16)
.L_16:
        /*0038*/ 	.word	0x00000008
.L_17:


//--------------------- .nv.callgraph             --------------------------
	.section	.nv.callgraph,"",@"SHT_CUDA_CALLGRAPH"
	.align	4
	.sectionentsize	8
	.align		4
        /*0000*/ 	.word	0x00000000
	.align		4
        /*0004*/ 	.word	0xffffffff
	.align		4
        /*0008*/ 	.word	index@(_Z10hello_cudav)
	.align		4
        /*000c*/ 	.word	index@(vprintf)
	.align		4
        /*0010*/ 	.word	0x00000000
	.align		4
        /*0014*/ 	.word	0xfffffffe
	.align		4
        /*0018*/ 	.word	0x00000000
	.align		4
        /*001c*/ 	.word	0xfffffffd
	.align		4
        /*0020*/ 	.word	0x00000000
	.align		4
        /*0024*/ 	.word	0xfffffffc


//--------------------- .nv.constant4             --------------------------
	.section	.nv.constant4,"a",@progbits
	.align	8
	.align		8
.nv.constant4:
        /*0000*/ 	.dword	vprintf
	.align		8
        /*0008*/ 	.dword	$str
	.align		8
        /*0010*/ 	.dword	$str$1


//--------------------- .text._Z10hello_cudav     --------------------------
	.section	.text._Z10hello_cudav,"ax",@progbits
	.align	128
        .global         _Z10hello_cudav
        .type           _Z10hello_cudav,@function
        .size           _Z10hello_cudav,(.L_x_3 - _Z10hello_cudav)
        .other          _Z10hello_cudav,@"STO_CUDA_ENTRY STV_DEFAULT"
_Z10hello_cudav:
.text._Z10hello_cudav:
[----:B------:R-:W0:Y:S01]  /*0000*/  LDC R1, c[0x0][0x37c] ;  /* 0x0000df00ff017b82 */ /* 0x000e220000000800 */
[----:B------:R-:W-:Y:S01]  /*0010*/  MOV R2, 0x0 ;  /* 0x0000000000027802 */ /* 0x000fe20000000f00 */
[----:B------:R-:W1:Y:S01]  /*0020*/  LDCU UR4, c[0x0][0x2f8] ;  /* 0x00005f00ff0477ac */ /* 0x000e620008000800 */
[----:B0-----:R-:W-:Y:S01]  /*0030*/  VIADD R1, R1, 0xfffffff0 ;  /* 0xfffffff001017836 */ /* 0x001fe20000000000 */
[----:B------:R-:W-:-:S04]  /*0040*/  CS2R R6, SRZ ;  /* 0x0000000000067805 */ /* 0x000fc8000001ff00 */
[----:B------:R0:W2:Y:S01]  /*0050*/  LDC.64 R8, c[0x4][R2] ;  /* 0x0100000002087b82 */ /* 0x0000a20000000a00 */
[----:B------:R-:W3:Y:S01]  /*0060*/  LDCU.64 UR6, c[0x4][0x8] ;  /* 0x01000100ff0677ac */ /* 0x000ee20008000a00 */
[----:B------:R-:W4:Y:S01]  /*0070*/  LDCU UR5, c[0x0][0x2fc] ;  /* 0x00005f80ff0577ac */ /* 0x000f220008000800 */
[----:B-1----:R-:W-:Y:S01]  /*0080*/  IADD3 R16, P0, PT, R1, UR4, RZ ;  /* 0x0000000401107c10 */ /* 0x002fe2000ff1e0ff */
[----:B---3--:R-:W-:Y:S01]  /*0090*/  IMAD.U32 R4, RZ, RZ, UR6 ;  /* 0x00000006ff047e24 */ /* 0x008fe2000f8e00ff */
[----:B------:R-:W-:-:S03]  /*00a0*/  MOV R5, UR7 ;  /* 0x0000000700057c02 */ /* 0x000fc60008000f00 */
[----:B0---4-:R-:W-:-:S08]  /*00b0*/  IMAD.X R17, RZ, RZ, UR5, P0 ;  /* 0x00000005ff117e24 */ /* 0x011fd000080e06ff */
[----:B------:R-:W-:-:S07]  /*00c0*/  LEPC R20, `(.L_x_0) ;  /* 0x000000001014794e */ /* 0x000fce0000000000 */
[----:B--2---:R-:W-:Y:S05]  /*00d0*/  CALL.ABS.NOINC R8 ;  /* 0x0000000008007343 */ /* 0x004fea0003c00000 */
.L_x_0:
[----:B------:R-:W0:Y:S01]  /*00e0*/  S2R R8, SR_CTAID.X ;  /* 0x0000000000087919 */ /* 0x000e220000002500 */
[----:B------:R-:W1:Y:S01]  /*00f0*/  LDC.64 R2, c[0x4][R2] ;  /* 0x0100000002027b82 */ /* 0x000e620000000a00 */
[----:B------:R-:W2:Y:S01]  /*0100*/  LDCU.64 UR4, c[0x4][0x10] ;  /* 0x01000200ff0477ac */ /* 0x000ea20008000a00 */
[----:B------:R-:W-:Y:S01]  /*0110*/  IMAD.MOV.U32 R6, RZ, RZ, R16 ;  /* 0x000000ffff067224 */ /* 0x000fe200078e0010 */
[----:B------:R-:W0:Y:S01]  /*0120*/  S2R R9, SR_CTAID.Y ;  /* 0x0000000000097919 */ /* 0x000e220000002600 */
[----:B------:R-:W-:Y:S01]  /*0130*/  MOV R7, R17 ;  /* 0x0000001100077202 */ /* 0x000fe20000000f00 */
[----:B------:R-:W0:Y:S01]  /*0140*/  S2R R10, SR_TID.X ;  /* 0x00000000000a7919 */ /* 0x000e220000002100 */
[----:B------:R-:W0:Y:S01]  /*0150*/  S2R R11, SR_TID.Y ;  /* 0x00000000000b7919 */ /* 0x000e220000002200 */
[----:B--2---:R-:W-:Y:S01]  /*0160*/  IMAD.U32 R4, RZ, RZ, UR4 ;  /* 0x00000004ff047e24 */ /* 0x004fe2000f8e00ff */
[----:B------:R-:W-:Y:S01]  /*0170*/  MOV R5, UR5 ;  /* 0x0000000500057c02 */ /* 0x000fe20008000f00 */
[----:B0-----:R0:W-:Y:S06]  /*0180*/  STL.128 [R1], R8 ;  /* 0x0000000801007387 */ /* 0x0011ec0000100c00 */
[----:B------:R-:W-:-:S07]  /*0190*/  LEPC R20, `(.L_x_1) ;  /* 0x000000001014794e */ /* 0x000fce0000000000 */
[----:B01----:R-:W-:Y:S05]  /*01a0*/  CALL.ABS.NOINC R2 ;  /* 0x0000000002007343 */ /* 0x003fea0003c00000 */
.L_x_1:
[----:B------:R-:W-:Y:S05]  /*01b0*/  EXIT ;  /* 0x000000000000794d */ /* 0x000fea0003800000 */
.L_x_2:
[----:B------:R-:W-:-:S00]  /*01c0*/  BRA `(.L_x_2) ;  /* 0xfffffffc00fc7947 */ /* 0x000fc0000383ffff */
[----:B------:R-:W-:-:S00]  /*01d0*/  NOP ;  /* 0x0000000000007918 */ /* 0x000fc00000000000 */
        /* <DEDUP_REMOVED lines=10> */
.L_x_3:


//--------------------- .nv.global.init           --------------------------
	.section	.nv.global.init,"aw",@progbits
.nv.global.init:
	.type		$str,@object
	.size		$str,($str$1 - $str)
$str:
        /*0000*/ 	.byte	0x48, 0x65, 0x6c, 0x6c, 0x6f, 0x2c, 0x20, 0x43, 0x75, 0x64, 0x61, 0x21, 0x0a, 0x00
	.type		$str$1,@object
	.size		$str$1,(.L_1 - $str$1)
$str$1:
        /*000e*/ 	.byte	0x62, 0x6c, 0x6f, 0x63, 0x6b, 0x49, 0x64, 0x78, 0x2e, 0x78, 0x3a, 0x20, 0x25, 0x64, 0x2c, 0x20
        /*001e*/ 	.byte	0x62, 0x6c, 0x6f, 0x63, 0x6b, 0x49, 0x64, 0x78, 0x2e, 0x79, 0x3a, 0x20, 0x25, 0x64, 0x2c, 0x20
        /*002e*/ 	.byte	0x54, 0x68, 0x72, 0x65, 0x61, 0x64, 0x20, 0x49, 0x6e, 0x64, 0x65, 0x78, 0x20, 0x58, 0x3a, 0x20
        /*003e*/ 	.byte	0x25, 0x64, 0x0a, 0x2c, 0x20, 0x54, 0x68, 0x72, 0x65, 0x61, 0x64, 0x20, 0x49, 0x6e, 0x64, 0x65
        /*004e*/ 	.byte	0x78, 0x20, 0x59, 0x3a, 0x20, 0x25, 0x64, 0x0a, 0x00
.L_1:


//--------------------- .nv.shared.reserved.0     --------------------------
	.section	.nv.shared.reserved.0,"aw",@nobits
	.weak		__nv_reservedSMEM_offset_0_alias
	.size		__nv_reservedSMEM_offset_0_alias, 0, 64
	.other		__nv_reservedSMEM_offset_0_alias,@"STO_CUDA_RESERVED_SHARED STV_DEFAULT"
__nv_reservedSMEM_offset_0_alias:
	.zero		0
	.zero		64


//--------------------- .nv.constant0._Z10hello_cudav --------------------------
	.section	.nv.constant0._Z10hello_cudav,"a",@progbits
	.sectionflags	@""
	.align	4
.nv.constant0._Z10hello_cudav:
	.zero		896


//--------------------- SYMBOLS --------------------------

	.type		.nv.reservedSmem.offset0,@object
	.size		.nv.reservedSmem.offset0,0x4
	.type		vprintf,@function
